//
// Generated by NVIDIA NVVM Compiler
//
// Compiler Build ID: CL-36424714
// Cuda compilation tools, release 13.0, V13.0.88
// Based on NVVM 20.0.0
//

.version 9.0
.target sm_100
.address_size 64

	// .globl	_Z6jacobiPPPdS1_S_S1_iidd
// _ZZ14blockReduceSumdE4smem has been demoted

.visible .entry _Z6jacobiPPPdS1_S_S1_iidd(
	.param .u64 .ptr .align 1 _Z6jacobiPPPdS1_S_S1_iidd_param_0,
	.param .u64 .ptr .align 1 _Z6jacobiPPPdS1_S_S1_iidd_param_1,
	.param .u64 .ptr .align 1 _Z6jacobiPPPdS1_S_S1_iidd_param_2,
	.param .u64 .ptr .align 1 _Z6jacobiPPPdS1_S_S1_iidd_param_3,
	.param .u32 _Z6jacobiPPPdS1_S_S1_iidd_param_4,
	.param .u32 _Z6jacobiPPPdS1_S_S1_iidd_param_5,
	.param .f64 _Z6jacobiPPPdS1_S_S1_iidd_param_6,
	.param .f64 _Z6jacobiPPPdS1_S_S1_iidd_param_7
)
{
	.reg .pred 	%p<36>;
	.reg .b32 	%r<72>;
	.reg .b64 	%rd<54>;
	.reg .b64 	%fd<50>;
	// demoted variable
	.shared .align 8 .b8 _ZZ14blockReduceSumdE4smem[256];
	ld.param.u64 	%rd2, [_Z6jacobiPPPdS1_S_S1_iidd_param_1];
	ld.param.u64 	%rd4, [_Z6jacobiPPPdS1_S_S1_iidd_param_3];
	ld.param.u32 	%r11, [_Z6jacobiPPPdS1_S_S1_iidd_param_4];
	ld.param.f64 	%fd6, [_Z6jacobiPPPdS1_S_S1_iidd_param_6];
	mov.u32 	%r13, %ctaid.x;
	mov.u32 	%r1, %ntid.x;
	mov.u32 	%r2, %tid.x;
	mad.lo.s32 	%r14, %r13, %r1, %r2;
	mov.u32 	%r15, %ctaid.y;
	mov.u32 	%r4, %ntid.y;
	mov.u32 	%r5, %tid.y;
	mad.lo.s32 	%r16, %r15, %r4, %r5;
	mov.u32 	%r17, %ctaid.z;
	mov.u32 	%r18, %ntid.z;
	mov.u32 	%r7, %tid.z;
	mad.lo.s32 	%r19, %r17, %r18, %r7;
	setp.lt.s32 	%p1, %r14, 1;
	add.s32 	%r20, %r11, -1;
	setp.ge.s32 	%p2, %r14, %r20;
	or.pred  	%p3, %p1, %p2;
	setp.eq.s32 	%p4, %r16, 0;
	or.pred  	%p5, %p4, %p3;
	setp.ge.s32 	%p6, %r16, %r20;
	or.pred  	%p7, %p5, %p6;
	setp.eq.s32 	%p8, %r19, 0;
	or.pred  	%p9, %p7, %p8;
	setp.ge.s32 	%p10, %r19, %r20;
	mov.f64 	%fd48, 0d0000000000000000;
	or.pred  	%p11, %p9, %p10;
	@%p11 bra 	$L__BB0_2;
	ld.param.f64 	%fd47, [_Z6jacobiPPPdS1_S_S1_iidd_param_7];
	ld.param.u64 	%rd52, [_Z6jacobiPPPdS1_S_S1_iidd_param_0];
	cvta.to.global.u64 	%rd5, %rd2;
	cvta.to.global.u64 	%rd6, %rd4;
	cvta.to.global.u64 	%rd7, %rd52;
	add.s32 	%r21, %r14, -1;
	mul.wide.u32 	%rd8, %r21, 8;
	add.s64 	%rd9, %rd5, %rd8;
	ld.global.u64 	%rd10, [%rd9];
	mul.wide.u32 	%rd11, %r16, 8;
	add.s64 	%rd12, %rd10, %rd11;
	ld.u64 	%rd13, [%rd12];
	mul.wide.u32 	%rd14, %r19, 8;
	add.s64 	%rd15, %rd13, %rd14;
	ld.f64 	%fd9, [%rd15];
	mul.wide.u32 	%rd16, %r14, 8;
	add.s64 	%rd17, %rd5, %rd16;
	ld.global.u64 	%rd18, [%rd17+8];
	add.s64 	%rd19, %rd18, %rd11;
	ld.u64 	%rd20, [%rd19];
	add.s64 	%rd21, %rd20, %rd14;
	ld.f64 	%fd10, [%rd21];
	add.f64 	%fd11, %fd9, %fd10;
	ld.global.u64 	%rd22, [%rd17];
	add.s64 	%rd23, %rd22, %rd11;
	ld.u64 	%rd24, [%rd23+-8];
	add.s64 	%rd25, %rd24, %rd14;
	ld.f64 	%fd12, [%rd25];
	add.f64 	%fd13, %fd11, %fd12;
	ld.u64 	%rd26, [%rd23+8];
	add.s64 	%rd27, %rd26, %rd14;
	ld.f64 	%fd14, [%rd27];
	add.f64 	%fd15, %fd13, %fd14;
	ld.u64 	%rd28, [%rd23];
	add.s32 	%r22, %r19, -1;
	mul.wide.u32 	%rd29, %r22, 8;
	add.s64 	%rd30, %rd28, %rd29;
	ld.f64 	%fd16, [%rd30];
	add.f64 	%fd17, %fd15, %fd16;
	add.s64 	%rd31, %rd28, %rd14;
	ld.f64 	%fd18, [%rd31+8];
	add.f64 	%fd19, %fd17, %fd18;
	add.s64 	%rd32, %rd6, %rd16;
	ld.global.u64 	%rd33, [%rd32];
	add.s64 	%rd34, %rd33, %rd11;
	ld.u64 	%rd35, [%rd34];
	add.s64 	%rd36, %rd35, %rd14;
	ld.f64 	%fd20, [%rd36];
	fma.rn.f64 	%fd21, %fd47, %fd20, %fd19;
	mul.f64 	%fd22, %fd6, %fd21;
	add.s64 	%rd37, %rd7, %rd16;
	ld.global.u64 	%rd38, [%rd37];
	add.s64 	%rd39, %rd38, %rd11;
	ld.u64 	%rd40, [%rd39];
	add.s64 	%rd41, %rd40, %rd14;
	st.f64 	[%rd41], %fd22;
	ld.global.u64 	%rd42, [%rd37];
	add.s64 	%rd43, %rd42, %rd11;
	ld.u64 	%rd44, [%rd43];
	add.s64 	%rd45, %rd44, %rd14;
	ld.f64 	%fd23, [%rd45];
	ld.global.u64 	%rd46, [%rd17];
	add.s64 	%rd47, %rd46, %rd11;
	ld.u64 	%rd48, [%rd47];
	add.s64 	%rd49, %rd48, %rd14;
	ld.f64 	%fd24, [%rd49];
	sub.f64 	%fd25, %fd23, %fd24;
	mul.f64 	%fd48, %fd25, %fd25;
$L__BB0_2:
	mad.lo.s32 	%r23, %r7, %r4, %r5;
	mad.lo.s32 	%r9, %r23, %r1, %r2;
	setp.gt.u32 	%p12, %r9, 31;
	shl.b32 	%r24, %r9, 3;
	mov.u32 	%r25, _ZZ14blockReduceSumdE4smem;
	add.s32 	%r10, %r25, %r24;
	@%p12 bra 	$L__BB0_4;
	mov.b64 	%rd50, 0;
	st.shared.u64 	[%r10], %rd50;
$L__BB0_4:
	bar.sync 	0;
	// begin inline asm
	mov.b64 {%r26,%r27}, %fd48;
	// end inline asm
	shfl.sync.down.b32	%r29|%p13, %r27, 16, 31, -1;
	shfl.sync.down.b32	%r28|%p14, %r26, 16, 31, -1;
	// begin inline asm
	mov.b64 %fd27, {%r28,%r29};
	// end inline asm
	add.f64 	%fd28, %fd48, %fd27;
	// begin inline asm
	mov.b64 {%r30,%r31}, %fd28;
	// end inline asm
	shfl.sync.down.b32	%r33|%p15, %r31, 8, 31, -1;
	shfl.sync.down.b32	%r32|%p16, %r30, 8, 31, -1;
	// begin inline asm
	mov.b64 %fd29, {%r32,%r33};
	// end inline asm
	add.f64 	%fd30, %fd28, %fd29;
	// begin inline asm
	mov.b64 {%r34,%r35}, %fd30;
	// end inline asm
	shfl.sync.down.b32	%r37|%p17, %r35, 4, 31, -1;
	shfl.sync.down.b32	%r36|%p18, %r34, 4, 31, -1;
	// begin inline asm
	mov.b64 %fd31, {%r36,%r37};
	// end inline asm
	add.f64 	%fd32, %fd30, %fd31;
	// begin inline asm
	mov.b64 {%r38,%r39}, %fd32;
	// end inline asm
	shfl.sync.down.b32	%r41|%p19, %r39, 2, 31, -1;
	shfl.sync.down.b32	%r40|%p20, %r38, 2, 31, -1;
	// begin inline asm
	mov.b64 %fd33, {%r40,%r41};
	// end inline asm
	add.f64 	%fd34, %fd32, %fd33;
	// begin inline asm
	mov.b64 {%r42,%r43}, %fd34;
	// end inline asm
	shfl.sync.down.b32	%r45|%p21, %r43, 1, 31, -1;
	shfl.sync.down.b32	%r44|%p22, %r42, 1, 31, -1;
	// begin inline asm
	mov.b64 %fd35, {%r44,%r45};
	// end inline asm
	add.f64 	%fd49, %fd34, %fd35;
	and.b32  	%r46, %r9, 31;
	setp.ne.s32 	%p23, %r46, 0;
	@%p23 bra 	$L__BB0_6;
	shr.u32 	%r47, %r9, 2;
	mov.u32 	%r48, _ZZ14blockReduceSumdE4smem;
	add.s32 	%r49, %r48, %r47;
	st.shared.f64 	[%r49], %fd49;
$L__BB0_6:
	setp.gt.u32 	%p24, %r9, 31;
	bar.sync 	0;
	@%p24 bra 	$L__BB0_8;
	ld.shared.f64 	%fd49, [%r10];
$L__BB0_8:
	// begin inline asm
	mov.b64 {%r50,%r51}, %fd49;
	// end inline asm
	shfl.sync.down.b32	%r53|%p25, %r51, 16, 31, -1;
	shfl.sync.down.b32	%r52|%p26, %r50, 16, 31, -1;
	// begin inline asm
	mov.b64 %fd37, {%r52,%r53};
	// end inline asm
	add.f64 	%fd38, %fd49, %fd37;
	// begin inline asm
	mov.b64 {%r54,%r55}, %fd38;
	// end inline asm
	shfl.sync.down.b32	%r57|%p27, %r55, 8, 31, -1;
	shfl.sync.down.b32	%r56|%p28, %r54, 8, 31, -1;
	// begin inline asm
	mov.b64 %fd39, {%r56,%r57};
	// end inline asm
	add.f64 	%fd40, %fd38, %fd39;
	// begin inline asm
	mov.b64 {%r58,%r59}, %fd40;
	// end inline asm
	shfl.sync.down.b32	%r61|%p29, %r59, 4, 31, -1;
	shfl.sync.down.b32	%r60|%p30, %r58, 4, 31, -1;
	// begin inline asm
	mov.b64 %fd41, {%r60,%r61};
	// end inline asm
	add.f64 	%fd42, %fd40, %fd41;
	// begin inline asm
	mov.b64 {%r62,%r63}, %fd42;
	// end inline asm
	shfl.sync.down.b32	%r65|%p31, %r63, 2, 31, -1;
	shfl.sync.down.b32	%r64|%p32, %r62, 2, 31, -1;
	// begin inline asm
	mov.b64 %fd43, {%r64,%r65};
	// end inline asm
	add.f64 	%fd44, %fd42, %fd43;
	// begin inline asm
	mov.b64 {%r66,%r67}, %fd44;
	// end inline asm
	shfl.sync.down.b32	%r69|%p33, %r67, 1, 31, -1;
	shfl.sync.down.b32	%r68|%p34, %r66, 1, 31, -1;
	// begin inline asm
	mov.b64 %fd45, {%r68,%r69};
	// end inline asm
	or.b32  	%r70, %r2, %r5;
	or.b32  	%r71, %r70, %r7;
	setp.ne.s32 	%p35, %r71, 0;
	@%p35 bra 	$L__BB0_10;
	ld.param.u64 	%rd53, [_Z6jacobiPPPdS1_S_S1_iidd_param_2];
	cvta.to.global.u64 	%rd51, %rd53;
	atom.global.add.f64 	%fd46, [%rd51], %fd48;
$L__BB0_10:
	ret;

}


// ===== COMPILED SASS (sm_100) =====

	.target	sm_100

	.elftype	@"ET_EXEC"


//--------------------- .note.nv.tkinfo           --------------------------
	.section	.note.nv.tkinfo,"",@"SHT_NOTE"
	.sectionflags	@"SHF_NOTE_NV_TKINFO"
	.tkinfo
        /*0018*/ 	.word	0x00000002
        /*0030*/ 	.string	""
        /*0030*/ 	.string	"ptxas"
        /*0030*/ 	.string	"Cuda compilation tools, release 13.0, V13.0.88"
        /*0030*/ 	.string	"Build cuda_13.0.r13.0/compiler.36424714_0"
        /*0030*/ 	.string	"-arch sm_100 -m 64 "



//--------------------- .note.nv.cuinfo           --------------------------
	.section	.note.nv.cuinfo,"",@"SHT_NOTE"
	.sectionflags	@"SHF_NOTE_NV_CUINFO"
        /*0018*/ 	.short	0x0002
        /*001a*/ 	.short	0x0064
        /*001c*/ 	.short	0x0082
	.zero		2


//--------------------- .nv.info                  --------------------------
	.section	.nv.info,"",@"SHT_CUDA_INFO"
	.align	4


	//----- nvinfo : EIATTR_REGCOUNT
	.align		4
        /*0000*/ 	.byte	0x04, 0x2f
        /*0002*/ 	.short	(.L_1 - .L_0)
	.align		4
.L_0:
        /*0004*/ 	.word	index@(_Z6jacobiPPPdS1_S_S1_iidd)
        /*0008*/ 	.word	0x00000020


	//----- nvinfo : EIATTR_FRAME_SIZE
	.align		4
.L_1:
        /*000c*/ 	.byte	0x04, 0x11
        /*000e*/ 	.short	(.L_3 - .L_2)
	.align		4
.L_2:
        /*0010*/ 	.word	index@(_Z6jacobiPPPdS1_S_S1_iidd)
        /*0014*/ 	.word	0x00000000


	//----- nvinfo : EIATTR_MIN_STACK_SIZE
	.align		4
.L_3:
        /*0018*/ 	.byte	0x04, 0x12
        /*001a*/ 	.short	(.L_5 - .L_4)
	.align		4
.L_4:
        /*001c*/ 	.word	index@(_Z6jacobiPPPdS1_S_S1_iidd)
        /*0020*/ 	.word	0x00000000
.L_5:


//--------------------- .nv.compat                --------------------------
	.section	.nv.compat,"",@"SHT_CUDA_COMPAT_INFO"
	.align	4
        /*0000*/ 	.byte	0x02, 0x09, 0x00, 0x00, 0x02, 0x02, 0x01, 0x00, 0x02, 0x05, 0x05, 0x00, 0x03, 0x07, 0x01, 0x01
        /*0010*/ 	.byte	0x02, 0x03, 0x00, 0x00, 0x02, 0x06, 0x01, 0x00, 0x04, 0x0b, 0x08, 0x00, 0x01, 0x00, 0x00, 0x00
        /*0020*/ 	.byte	0x00, 0x00, 0x00, 0x00


//--------------------- .nv.info._Z6jacobiPPPdS1_S_S1_iidd --------------------------
	.section	.nv.info._Z6jacobiPPPdS1_S_S1_iidd,"",@"SHT_CUDA_INFO"
	.sectionflags	@""
	.align	4


	//----- nvinfo : EIATTR_CUDA_API_VERSION
	.align		4
        /*0000*/ 	.byte	0x04, 0x37
        /*0002*/ 	.short	(.L_7 - .L_6)
.L_6:
        /*0004*/ 	.word	0x00000082


	//----- nvinfo : EIATTR_KPARAM_INFO
	.align		4
.L_7:
        /*0008*/ 	.byte	0x04, 0x17
        /*000a*/ 	.short	(.L_9 - .L_8)
.L_8:
        /*000c*/ 	.word	0x00000000
        /*0010*/ 	.short	0x0007
        /*0012*/ 	.short	0x0030
        /*0014*/ 	.byte	0x00, 0xf0, 0x21, 0x00


	//----- nvinfo : EIATTR_KPARAM_INFO
	.align		4
.L_9:
        /*0018*/ 	.byte	0x04, 0x17
        /*001a*/ 	.short	(.L_11 - .L_10)
.L_10:
        /*001c*/ 	.word	0x00000000
        /*0020*/ 	.short	0x0006
        /*0022*/ 	.short	0x0028
        /*0024*/ 	.byte	0x00, 0xf0, 0x21, 0x00


	//----- nvinfo : EIATTR_KPARAM_INFO
	.align		4
.L_11:
        /*0028*/ 	.byte	0x04, 0x17
        /*002a*/ 	.short	(.L_13 - .L_12)
.L_12:
        /*002c*/ 	.word	0x00000000
        /*0030*/ 	.short	0x0005
        /*0032*/ 	.short	0x0024
        /*0034*/ 	.byte	0x00, 0xf0, 0x11, 0x00


	//----- nvinfo : EIATTR_KPARAM_INFO
	.align		4
.L_13:
        /*0038*/ 	.byte	0x04, 0x17
        /*003a*/ 	.short	(.L_15 - .L_14)
.L_14:
        /*003c*/ 	.word	0x00000000
        /*0040*/ 	.short	0x0004
        /*0042*/ 	.short	0x0020
        /*0044*/ 	.byte	0x00, 0xf0, 0x11, 0x00


	//----- nvinfo : EIATTR_KPARAM_INFO
	.align		4
.L_15:
        /*0048*/ 	.byte	0x04, 0x17
        /*004a*/ 	.short	(.L_17 - .L_16)
.L_16:
        /*004c*/ 	.word	0x00000000
        /*0050*/ 	.short	0x0003
        /*0052*/ 	.short	0x0018
        /*0054*/ 	.byte	0x00, 0xf5, 0x21, 0x00


	//----- nvinfo : EIATTR_KPARAM_INFO
	.align		4
.L_17:
        /*0058*/ 	.byte	0x04, 0x17
        /*005a*/ 	.short	(.L_19 - .L_18)
.L_18:
        /*005c*/ 	.word	0x00000000
        /*0060*/ 	.short	0x0002
        /*0062*/ 	.short	0x0010
        /*0064*/ 	.byte	0x00, 0xf5, 0x21, 0x00


	//----- nvinfo : EIATTR_KPARAM_INFO
	.align		4
.L_19:
        /*0068*/ 	.byte	0x04, 0x17
        /*006a*/ 	.short	(.L_21 - .L_20)
.L_20:
        /*006c*/ 	.word	0x00000000
        /*0070*/ 	.short	0x0001
        /*0072*/ 	.short	0x0008
        /*0074*/ 	.byte	0x00, 0xf5, 0x21, 0x00


	//----- nvinfo : EIATTR_KPARAM_INFO
	.align		4
.L_21:
        /*0078*/ 	.byte	0x04, 0x17
        /*007a*/ 	.short	(.L_23 - .L_22)
.L_22:
        /*007c*/ 	.word	0x00000000
        /*0080*/ 	.short	0x0000
        /*0082*/ 	.short	0x0000
        /*0084*/ 	.byte	0x00, 0xf5, 0x21, 0x00


	//----- nvinfo : EIATTR_SPARSE_MMA_MASK
	.align		4
.L_23:
        /*0088*/ 	.byte	0x03, 0x50
        /*008a*/ 	.short	0x0000


	//----- nvinfo : EIATTR_MAXREG_COUNT
	.align		4
        /*008c*/ 	.byte	0x03, 0x1b
        /*008e*/ 	.short	0x00ff


	//----- nvinfo : EIATTR_NUM_BARRIERS
	.align		4
        /*0090*/ 	.byte	0x02, 0x4c
        /*0092*/ 	.byte	0x01
	.zero		1


	//----- nvinfo : EIATTR_MERCURY_ISA_VERSION
	.align		4
        /*0094*/ 	.byte	0x03, 0x5f
        /*0096*/ 	.short	0x0101


	//----- nvinfo : EIATTR_COOP_GROUP_MASK_REGIDS
	.align		4
        /*0098*/ 	.byte	0x04, 0x29
        /*009a*/ 	.short	(.L_25 - .L_24)


	//   ....[0]....
.L_24:
        /*009c*/ 	.word	0xffffffff


	//   ....[1]....
        /*00a0*/ 	.word	0xffffffff


	//   ....[2]....
        /*00a4*/ 	.word	0xffffffff


	//   ....[3]....
        /*00a8*/ 	.word	0xffffffff


	//   ....[4]....
        /*00ac*/ 	.word	0xffffffff


	//   ....[5]....
        /*00b0*/ 	.word	0xffffffff


	//   ....[6]....
        /*00b4*/ 	.word	0xffffffff


	//   ....[7]....
        /*00b8*/ 	.word	0xffffffff


	//   ....[8]....
        /*00bc*/ 	.word	0xffffffff


	//   ....[9]....
        /*00c0*/ 	.word	0xffffffff


	//----- nvinfo : EIATTR_COOP_GROUP_INSTR_OFFSETS
	.align		4
.L_25:
        /*00c4*/ 	.byte	0x04, 0x28
        /*00c6*/ 	.short	(.L_27 - .L_26)


	//   ....[0]....
.L_26:
        /*00c8*/ 	.word	0x00000590


	//   ....[1]....
        /*00cc*/ 	.word	0x000005d0


	//   ....[2]....
        /*00d0*/ 	.word	0x00000660


	//   ....[3]....
        /*00d4*/ 	.word	0x00000670


	//   ....[4]....
        /*00d8*/ 	.word	0x000006a0


	//   ....[5]....
        /*00dc*/ 	.word	0x000006b0


	//   ....[6]....
        /*00e0*/ 	.word	0x000006d0


	//   ....[7]....
        /*00e4*/ 	.word	0x000006e0


	//   ....[8]....
        /*00e8*/ 	.word	0x00000700


	//   ....[9]....
        /*00ec*/ 	.word	0x00000710


	//----- nvinfo : EIATTR_VRC_CTA_INIT_COUNT
	.align		4
.L_27:
        /*00f0*/ 	.byte	0x02, 0x4a
	.zero		1
	.zero		1


	//----- nvinfo : EIATTR_EXIT_INSTR_OFFSETS
	.align		4
        /*00f4*/ 	.byte	0x04, 0x1c
        /*00f6*/ 	.short	(.L_29 - .L_28)


	//   ....[0]....
.L_28:
        /*00f8*/ 	.word	0x00000760


	//   ....[1]....
        /*00fc*/ 	.word	0x00000790


	//----- nvinfo : EIATTR_CRS_STACK_SIZE
	.align		4
.L_29:
        /*0100*/ 	.byte	0x04, 0x1e
        /*0102*/ 	.short	(.L_31 - .L_30)
.L_30:
        /*0104*/ 	.word	0x00000000


	//----- nvinfo : EIATTR_CBANK_PARAM_SIZE
	.align		4
.L_31:
        /*0108*/ 	.byte	0x03, 0x19
        /*010a*/ 	.short	0x0038


	//----- nvinfo : EIATTR_PARAM_CBANK
	.align		4
        /*010c*/ 	.byte	0x04, 0x0a
        /*010e*/ 	.short	(.L_33 - .L_32)
	.align		4
.L_32:
        /*0110*/ 	.word	index@(.nv.constant0._Z6jacobiPPPdS1_S_S1_iidd)
        /*0114*/ 	.short	0x0380
        /*0116*/ 	.short	0x0038


	//----- nvinfo : EIATTR_SW_WAR
	.align		4
.L_33:
        /*0118*/ 	.byte	0x04, 0x36
        /*011a*/ 	.short	(.L_35 - .L_34)
.L_34:
        /*011c*/ 	.word	0x00000008
.L_35:


//--------------------- .nv.callgraph             --------------------------
	.section	.nv.callgraph,"",@"SHT_CUDA_CALLGRAPH"
	.align	4
	.sectionentsize	8
	.align		4
        /*0000*/ 	.word	0x00000000
	.align		4
        /*0004*/ 	.word	0xffffffff
	.align		4
        /*0008*/ 	.word	0x00000000
	.align		4
        /*000c*/ 	.word	0xfffffffe
	.align		4
        /*0010*/ 	.word	0x00000000
	.align		4
        /*0014*/ 	.word	0xfffffffd
	.align		4
        /*0018*/ 	.word	0x00000000
	.align		4
        /*001c*/ 	.word	0xfffffffc


//--------------------- .text._Z6jacobiPPPdS1_S_S1_iidd --------------------------
	.section	.text._Z6jacobiPPPdS1_S_S1_iidd,"ax",@progbits
	.align	128
        .global         _Z6jacobiPPPdS1_S_S1_iidd
        .type           _Z6jacobiPPPdS1_S_S1_iidd,@function
        .size           _Z6jacobiPPPdS1_S_S1_iidd,(.L_x_3 - _Z6jacobiPPPdS1_S_S1_iidd)
        .other          _Z6jacobiPPPdS1_S_S1_iidd,@"STO_CUDA_ENTRY STV_DEFAULT"
_Z6jacobiPPPdS1_S_S1_iidd:
.text._Z6jacobiPPPdS1_S_S1_iidd:
[----:B------:R-:W-:Y:S01]  /*0000*/  LDC R1, c[0x0][0x37c] ;  /* 0x0000df00ff017b82 */ /* 0x000fe20000000800 */
[----:B------:R-:W0:Y:S07]  /*0010*/  S2R R0, SR_TID.X ;  /* 0x0000000000007919 */ /* 0x000e2e0000002100 */
[----:B------:R-:W0:Y:S01]  /*0020*/  S2UR UR5, SR_CTAID.X ;  /* 0x00000000000579c3 */ /* 0x000e220000002500 */
[----:B------:R-:W1:Y:S01]  /*0030*/  LDCU UR4, c[0x0][0x3a0] ;  /* 0x00007400ff0477ac */ /* 0x000e620008000800 */
[----:B------:R-:W-:Y:S01]  /*0040*/  BSSY.RECONVERGENT B0, `(.L_x_0) ;  /* 0x0000054000007945 */ /* 0x000fe20003800200 */
[----:B------:R-:W2:Y:S01]  /*0050*/  S2R R5, SR_TID.Y ;  /* 0x0000000000057919 */ /* 0x000ea20000002200 */
[----:B------:R-:W-:Y:S01]  /*0060*/  CS2R R8, SRZ ;  /* 0x0000000000087805 */ /* 0x000fe2000001ff00 */
[----:B------:R-:W3:Y:S03]  /*0070*/  S2R R2, SR_TID.Z ;  /* 0x0000000000027919 */ /* 0x000ee60000002300 */
[----:B------:R-:W0:Y:S08]  /*0080*/  LDC R3, c[0x0][0x360] ;  /* 0x0000d800ff037b82 */ /* 0x000e300000000800 */
[----:B------:R-:W2:Y:S01]  /*0090*/  S2UR UR6, SR_CTAID.Y ;  /* 0x00000000000679c3 */ /* 0x000ea20000002600 */
[----:B-1----:R-:W-:-:S07]  /*00a0*/  UIADD3 UR4, UPT, UPT, UR4, -0x1, URZ ;  /* 0xffffffff04047890 */ /* 0x002fce000fffe0ff */
[----:B------:R-:W2:Y:S08]  /*00b0*/  LDC R4, c[0x0][0x364] ;  /* 0x0000d900ff047b82 */ /* 0x000eb00000000800 */
[----:B------:R-:W3:Y:S01]  /*00c0*/  S2UR UR7, SR_CTAID.Z ;  /* 0x00000000000779c3 */ /* 0x000ee20000002700 */
[----:B0-----:R-:W-:-:S05]  /*00d0*/  IMAD R23, R3, UR5, R0 ;  /* 0x0000000503177c24 */ /* 0x001fca000f8e0200 */
[C---:B------:R-:W-:Y:S02]  /*00e0*/  ISETP.GE.AND P0, PT, R23.reuse, UR4, PT ;  /* 0x0000000417007c0c */ /* 0x040fe4000bf06270 */
[----:B------:R-:W3:Y:S02]  /*00f0*/  LDC R25, c[0x0][0x368] ;  /* 0x0000da00ff197b82 */ /* 0x000ee40000000800 */
[----:B------:R-:W-:Y:S01]  /*0100*/  ISETP.LT.OR P0, PT, R23, 0x1, P0 ;  /* 0x000000011700780c */ /* 0x000fe20000701670 */
[----:B--2---:R-:W-:-:S05]  /*0110*/  IMAD R27, R4, UR6, R5 ;  /* 0x00000006041b7c24 */ /* 0x004fca000f8e0205 */
[----:B------:R-:W-:-:S04]  /*0120*/  ISETP.EQ.OR P0, PT, R27, RZ, P0 ;  /* 0x000000ff1b00720c */ /* 0x000fc80000702670 */
[----:B------:R-:W-:Y:S01]  /*0130*/  ISETP.GE.OR P0, PT, R27, UR4, P0 ;  /* 0x000000041b007c0c */ /* 0x000fe20008706670 */
[----:B---3--:R-:W-:Y:S01]  /*0140*/  IMAD R25, R25, UR7, R2 ;  /* 0x0000000719197c24 */ /* 0x008fe2000f8e0202 */
[----:B------:R-:W0:Y:S04]  /*0150*/  LDCU.64 UR6, c[0x0][0x358] ;  /* 0x00006b00ff0677ac */ /* 0x000e280008000a00 */
[----:B------:R-:W-:-:S04]  /*0160*/  ISETP.EQ.OR P0, PT, R25, RZ, P0 ;  /* 0x000000ff1900720c */ /* 0x000fc80000702670 */
[----:B------:R-:W-:-:S13]  /*0170*/  ISETP.GE.OR P0, PT, R25, UR4, P0 ;  /* 0x0000000419007c0c */ /* 0x000fda0008706670 */
[----:B0-----:R-:W-:Y:S05]  /*0180*/  @P0 BRA `(.L_x_1) ;  /* 0x0000000000fc0947 */ /* 0x001fea0003800000 */
[----:B------:R-:W0:Y:S01]  /*0190*/  LDC.64 R6, c[0x0][0x388] ;  /* 0x0000e200ff067b82 */ /* 0x000e220000000a00 */
[----:B------:R-:W-:Y:S01]  /*01a0*/  IADD3 R11, PT, PT, R23, -0x1, RZ ;  /* 0xffffffff170b7810 */ /* 0x000fe20007ffe0ff */
[----:B------:R-:W1:Y:S01]  /*01b0*/  LDCU.64 UR4, c[0x0][0x3b0] ;  /* 0x00007600ff0477ac */ /* 0x000e620008000a00 */
[----:B------:R-:W2:Y:S05]  /*01c0*/  LDCU.64 UR8, c[0x0][0x3a8] ;  /* 0x00007500ff0877ac */ /* 0x000eaa0008000a00 */
[----:B------:R-:W3:Y:S01]  /*01d0*/  LDC.64 R8, c[0x0][0x398] ;  /* 0x0000e600ff087b82 */ /* 0x000ee20000000a00 */
[----:B0-----:R-:W-:-:S04]  /*01e0*/  IMAD.WIDE.U32 R10, R11, 0x8, R6 ;  /* 0x000000080b0a7825 */ /* 0x001fc800078e0006 */
[C---:B------:R-:W-:Y:S02]  /*01f0*/  IMAD.WIDE.U32 R6, R23.reuse, 0x8, R6 ;  /* 0x0000000817067825 */ /* 0x040fe400078e0006 */
[----:B------:R-:W4:Y:S04]  /*0200*/  LDG.E.64 R10, desc[UR6][R10.64] ;  /* 0x000000060a0a7981 */ /* 0x000f28000c1e1b00 */
[----:B------:R-:W5:Y:S04]  /*0210*/  LDG.E.64 R12, desc[UR6][R6.64+0x8] ;  /* 0x00000806060c7981 */ /* 0x000f68000c1e1b00 */
[----:B------:R-:W2:Y:S01]  /*0220*/  LDG.E.64 R28, desc[UR6][R6.64] ;  /* 0x00000006061c7981 */ /* 0x000ea2000c1e1b00 */
[----:B---3--:R-:W-:-:S04]  /*0230*/  IMAD.WIDE.U32 R8, R23, 0x8, R8 ;  /* 0x0000000817087825 */ /* 0x008fc800078e0008 */
[----:B----4-:R-:W-:-:S04]  /*0240*/  IMAD.WIDE.U32 R14, R27, 0x8, R10 ;  /* 0x000000081b0e7825 */ /* 0x010fc800078e000a */
[C---:B-----5:R-:W-:Y:S01]  /*0250*/  IMAD.WIDE.U32 R12, R27.reuse, 0x8, R12 ;  /* 0x000000081b0c7825 */ /* 0x060fe200078e000c */
[----:B------:R-:W3:Y:S04]  /*0260*/  LD.E.64 R16, desc[UR6][R14.64] ;  /* 0x000000060e107980 */ /* 0x000ee8000c101b00 */
[----:B------:R-:W4:Y:S04]  /*0270*/  LD.E.64 R20, desc[UR6][R12.64] ;  /* 0x000000060c147980 */ /* 0x000f28000c101b00 */
[----:B------:R0:W5:Y:S01]  /*0280*/  LDG.E.64 R12, desc[UR6][R8.64] ;  /* 0x00000006080c7981 */ /* 0x000162000c1e1b00 */
[----:B--2---:R-:W-:-:S05]  /*0290*/  IMAD.WIDE.U32 R28, R27, 0x8, R28 ;  /* 0x000000081b1c7825 */ /* 0x004fca00078e001c */
[----:B------:R-:W2:Y:S04]  /*02a0*/  LD.E.64 R10, desc[UR6][R28.64+-0x8] ;  /* 0xfffff8061c0a7980 */ /* 0x000ea8000c101b00 */
[----:B------:R-:W2:Y:S01]  /*02b0*/  LD.E.64 R18, desc[UR6][R28.64+0x8] ;  /* 0x000008061c127980 */ /* 0x000ea2000c101b00 */
[----:B0-----:R-:W0:Y:S03]  /*02c0*/  LDC.64 R8, c[0x0][0x380] ;  /* 0x0000e000ff087b82 */ /* 0x001e260000000a00 */
[----:B------:R-:W2:Y:S01]  /*02d0*/  LD.E.64 R14, desc[UR6][R28.64] ;  /* 0x000000061c0e7980 */ /* 0x000ea2000c101b00 */
[----:B0-----:R-:W-:-:S05]  /*02e0*/  IMAD.WIDE.U32 R8, R23, 0x8, R8 ;  /* 0x0000000817087825 */ /* 0x001fca00078e0008 */
[----:B------:R-:W2:Y:S01]  /*02f0*/  LDG.E.64 R22, desc[UR6][R8.64] ;  /* 0x0000000608167981 */ /* 0x000ea2000c1e1b00 */
[----:B---3--:R-:W-:-:S04]  /*0300*/  IMAD.WIDE.U32 R16, R25, 0x8, R16 ;  /* 0x0000000819107825 */ /* 0x008fc800078e0010 */
[----:B----4-:R-:W-:Y:S02]  /*0310*/  IMAD.WIDE.U32 R20, R25, 0x8, R20 ;  /* 0x0000000819147825 */ /* 0x010fe400078e0014 */
[----:B------:R-:W3:Y:S04]  /*0320*/  LD.E.64 R16, desc[UR6][R16.64] ;  /* 0x0000000610107980 */ /* 0x000ee8000c101b00 */
[----:B------:R-:W3:Y:S01]  /*0330*/  LD.E.64 R20, desc[UR6][R20.64] ;  /* 0x0000000614147980 */ /* 0x000ee2000c101b00 */
[----:B-----5:R-:W-:-:S06]  /*0340*/  IMAD.WIDE.U32 R12, R27, 0x8, R12 ;  /* 0x000000081b0c7825 */ /* 0x020fcc00078e000c */
[----:B------:R-:W4:Y:S01]  /*0350*/  LD.E.64 R12, desc[UR6][R12.64] ;  /* 0x000000060c0c7980 */ /* 0x000f22000c101b00 */
[----:B--2---:R-:W-:-:S04]  /*0360*/  IMAD.WIDE.U32 R10, R25, 0x8, R10 ;  /* 0x00000008190a7825 */ /* 0x004fc800078e000a */
[----:B------:R-:W-:Y:S02]  /*0370*/  IMAD.WIDE.U32 R18, R25, 0x8, R18 ;  /* 0x0000000819127825 */ /* 0x000fe400078e0012 */
[----:B------:R-:W2:Y:S04]  /*0380*/  LD.E.64 R10, desc[UR6][R10.64] ;  /* 0x000000060a0a7980 */ /* 0x000ea8000c101b00 */
[----:B------:R-:W5:Y:S01]  /*0390*/  LD.E.64 R18, desc[UR6][R18.64] ;  /* 0x0000000612127980 */ /* 0x000f62000c101b00 */
[----:B------:R-:W-:-:S06]  /*03a0*/  IMAD.WIDE.U32 R22, R27, 0x8, R22 ;  /* 0x000000081b167825 */ /* 0x000fcc00078e0016 */
[----:B------:R-:W5:Y:S01]  /*03b0*/  LD.E.64 R22, desc[UR6][R22.64] ;  /* 0x0000000616167980 */ /* 0x000f62000c101b00 */
[----:B---3--:R-:W-:Y:S01]  /*03c0*/  DADD R20, R16, R20 ;  /* 0x0000000010147229 */ /* 0x008fe20000000014 */
[----:B------:R-:W-:-:S05]  /*03d0*/  IADD3 R17, PT, PT, R25, -0x1, RZ ;  /* 0xffffffff19117810 */ /* 0x000fca0007ffe0ff */
[----:B------:R-:W-:-:S04]  /*03e0*/  IMAD.WIDE.U32 R16, R17, 0x8, R14 ;  /* 0x0000000811107825 */ /* 0x000fc800078e000e */
[C---:B------:R-:W-:Y:S02]  /*03f0*/  IMAD.WIDE.U32 R14, R25.reuse, 0x8, R14 ;  /* 0x00000008190e7825 */ /* 0x040fe400078e000e */
[----:B------:R-:W3:Y:S02]  /*0400*/  LD.E.64 R16, desc[UR6][R16.64] ;  /* 0x0000000610107980 */ /* 0x000ee4000c101b00 */
[----:B----4-:R-:W-:Y:S02]  /*0410*/  IMAD.WIDE.U32 R12, R25, 0x8, R12 ;  /* 0x00000008190c7825 */ /* 0x010fe400078e000c */
[----:B------:R-:W4:Y:S04]  /*0420*/  LD.E.64 R14, desc[UR6][R14.64+0x8] ;  /* 0x000008060e0e7980 */ /* 0x000f28000c101b00 */
[----:B------:R-:W1:Y:S01]  /*0430*/  LD.E.64 R12, desc[UR6][R12.64] ;  /* 0x000000060c0c7980 */ /* 0x000e62000c101b00 */
[----:B--2---:R-:W-:-:S08]  /*0440*/  DADD R10, R20, R10 ;  /* 0x00000000140a7229 */ /* 0x004fd0000000000a */
[----:B-----5:R-:W-:-:S08]  /*0450*/  DADD R10, R10, R18 ;  /* 0x000000000a0a7229 */ /* 0x020fd00000000012 */
[----:B---3--:R-:W-:-:S08]  /*0460*/  DADD R10, R10, R16 ;  /* 0x000000000a0a7229 */ /* 0x008fd00000000010 */
[----:B----4-:R-:W-:-:S08]  /*0470*/  DADD R10, R10, R14 ;  /* 0x000000000a0a7229 */ /* 0x010fd0000000000e */
[----:B-1----:R-:W-:Y:S01]  /*0480*/  DFMA R10, R12, UR4, R10 ;  /* 0x000000040c0a7c2b */ /* 0x002fe2000800000a */
[----:B------:R-:W-:-:S07]  /*0490*/  IMAD.WIDE.U32 R12, R25, 0x8, R22 ;  /* 0x00000008190c7825 */ /* 0x000fce00078e0016 */
[----:B------:R-:W-:-:S07]  /*04a0*/  DMUL R10, R10, UR8 ;  /* 0x000000080a0a7c28 */ /* 0x000fce0008000000 */
[----:B------:R0:W-:Y:S04]  /*04b0*/  ST.E.64 desc[UR6][R12.64], R10 ;  /* 0x0000000a0c007985 */ /* 0x0001e8000c101b06 */
[----:B------:R-:W2:Y:S04]  /*04c0*/  LDG.E.64 R8, desc[UR6][R8.64] ;  /* 0x0000000608087981 */ /* 0x000ea8000c1e1b00 */
[----:B------:R-:W3:Y:S01]  /*04d0*/  LDG.E.64 R6, desc[UR6][R6.64] ;  /* 0x0000000606067981 */ /* 0x000ee2000c1e1b00 */
[----:B--2---:R-:W-:-:S04]  /*04e0*/  IMAD.WIDE.U32 R14, R27, 0x8, R8 ;  /* 0x000000081b0e7825 */ /* 0x004fc800078e0008 */
[----:B---3--:R-:W-:Y:S02]  /*04f0*/  IMAD.WIDE.U32 R18, R27, 0x8, R6 ;  /* 0x000000081b127825 */ /* 0x008fe400078e0006 */
[----:B------:R-:W2:Y:S04]  /*0500*/  LD.E.64 R14, desc[UR6][R14.64] ;  /* 0x000000060e0e7980 */ /* 0x000ea8000c101b00 */
[----:B------:R-:W3:Y:S01]  /*0510*/  LD.E.64 R18, desc[UR6][R18.64] ;  /* 0x0000000612127980 */ /* 0x000ee2000c101b00 */
[----:B--2---:R-:W-:-:S04]  /*0520*/  IMAD.WIDE.U32 R16, R25, 0x8, R14 ;  /* 0x0000000819107825 */ /* 0x004fc800078e000e */
[----:B---3--:R-:W-:Y:S02]  /*0530*/  IMAD.WIDE.U32 R20, R25, 0x8, R18 ;  /* 0x0000000819147825 */ /* 0x008fe400078e0012 */
[----:B------:R-:W0:Y:S04]  /*0540*/  LD.E.64 R16, desc[UR6][R16.64] ;  /* 0x0000000610107980 */ /* 0x000e28000c101b00 */
[----:B------:R-:W0:Y:S02]  /*0550*/  LD.E.64 R20, desc[UR6][R20.64] ;  /* 0x0000000614147980 */ /* 0x000e24000c101b00 */
[----:B0-----:R-:W-:-:S08]  /*0560*/  DADD R10, R16, -R20 ;  /* 0x00000000100a7229 */ /* 0x001fd00000000814 */
[----:B------:R-:W-:-:S11]  /*0570*/  DMUL R8, R10, R10 ;  /* 0x0000000a0a087228 */ /* 0x000fd60000000000 */
.L_x_1:
[----:B------:R-:W-:Y:S05]  /*0580*/  BSYNC.RECONVERGENT B0 ;  /* 0x0000000000007941 */ /* 0x000fea0003800200 */
.L_x_0:
[----:B------:R-:W-:Y:S01]  /*0590*/  SHFL.DOWN PT, R7, R9, 0x10, 0x1f ;  /* 0x0a001f0009077f89 */ /* 0x000fe200000e0000 */
[----:B------:R-:W0:Y:S01]  /*05a0*/  S2UR UR5, SR_CgaCtaId ;  /* 0x00000000000579c3 */ /* 0x000e220000008800 */
[--C-:B------:R-:W-:Y:S01]  /*05b0*/  IMAD R4, R4, R2, R5.reuse ;  /* 0x0000000204047224 */ /* 0x100fe200078e0205 */
[----:B------:R-:W-:Y:S01]  /*05c0*/  UMOV UR4, 0x400 ;  /* 0x0000040000047882 */ /* 0x000fe20000000000 */
[----:B------:R-:W1:Y:S01]  /*05d0*/  SHFL.DOWN PT, R6, R8, 0x10, 0x1f ;  /* 0x0a001f0008067f89 */ /* 0x000e6200000e0000 */
[----:B------:R-:W-:Y:S01]  /*05e0*/  LOP3.LUT P1, RZ, R2, R0, R5, 0xfe, !PT ;  /* 0x0000000002ff7212 */ /* 0x000fe2000782fe05 */
[----:B------:R-:W-:-:S05]  /*05f0*/  IMAD R4, R4, R3, R0 ;  /* 0x0000000304047224 */ /* 0x000fca00078e0200 */
[C---:B------:R-:W-:Y:S02]  /*0600*/  ISETP.GT.U32.AND P2, PT, R4.reuse, 0x1f, PT ;  /* 0x0000001f0400780c */ /* 0x040fe40003f44070 */
[----:B------:R-:W-:Y:S01]  /*0610*/  LOP3.LUT P0, RZ, R4, 0x1f, RZ, 0xc0, !PT ;  /* 0x0000001f04ff7812 */ /* 0x000fe2000780c0ff */
[----:B0-----:R-:W-:Y:S01]  /*0620*/  ULEA UR4, UR5, UR4, 0x18 ;  /* 0x0000000405047291 */ /* 0x001fe2000f8ec0ff */
[----:B-1----:R-:W-:-:S05]  /*0630*/  DADD R6, R6, R8 ;  /* 0x0000000006067229 */ /* 0x002fca0000000008 */
[----:B------:R-:W-:-:S06]  /*0640*/  LEA R3, R4, UR4, 0x3 ;  /* 0x0000000404037c11 */ /* 0x000fcc000f8e18ff */
[----:B------:R-:W-:Y:S01]  /*0650*/  @!P0 LEA.HI R5, R4, UR4, RZ, 0x1e ;  /* 0x0000000404058c11 */ /* 0x000fe2000f8ff0ff */
[----:B------:R-:W-:Y:S04]  /*0660*/  SHFL.DOWN PT, R11, R7, 0x8, 0x1f ;  /* 0x09001f00070b7f89 */ /* 0x000fe800000e0000 */
[----:B------:R-:W0:Y:S04]  /*0670*/  SHFL.DOWN PT, R10, R6, 0x8, 0x1f ;  /* 0x09001f00060a7f89 */ /* 0x000e2800000e0000 */
[----:B------:R-:W-:Y:S01]  /*0680*/  @!P2 STS.64 [R3], RZ ;  /* 0x000000ff0300a388 */ /* 0x000fe20000000a00 */
[----:B0-----:R-:W-:-:S07]  /*0690*/  DADD R10, R6, R10 ;  /* 0x00000000060a7229 */ /* 0x001fce000000000a */
[----:B------:R-:W-:Y:S04]  /*06a0*/  SHFL.DOWN PT, R13, R11, 0x4, 0x1f ;  /* 0x08801f000b0d7f89 */ /* 0x000fe800000e0000 */
[----:B------:R-:W0:Y:S02]  /*06b0*/  SHFL.DOWN PT, R12, R10, 0x4, 0x1f ;  /* 0x08801f000a0c7f89 */ /* 0x000e2400000e0000 */
[----:B0-----:R-:W-:-:S07]  /*06c0*/  DADD R12, R10, R12 ;  /* 0x000000000a0c7229 */ /* 0x001fce000000000c */
[----:B------:R-:W-:Y:S04]  /*06d0*/  SHFL.DOWN PT, R15, R13, 0x2, 0x1f ;  /* 0x08401f000d0f7f89 */ /* 0x000fe800000e0000 */
[----:B------:R-:W0:Y:S02]  /*06e0*/  SHFL.DOWN PT, R14, R12, 0x2, 0x1f ;  /* 0x08401f000c0e7f89 */ /* 0x000e2400000e0000 */
[----:B0-----:R-:W-:-:S07]  /*06f0*/  DADD R14, R12, R14 ;  /* 0x000000000c0e7229 */ /* 0x001fce000000000e */
[----:B------:R-:W-:Y:S04]  /*0700*/  SHFL.DOWN PT, R17, R15, 0x1, 0x1f ;  /* 0x08201f000f117f89 */ /* 0x000fe800000e0000 */
[----:B------:R-:W0:Y:S02]  /*0710*/  SHFL.DOWN PT, R16, R14, 0x1, 0x1f ;  /* 0x08201f000e107f89 */ /* 0x000e2400000e0000 */
[----:B0-----:R-:W-:Y:S01]  /*0720*/  DADD R16, R14, R16 ;  /* 0x000000000e107229 */ /* 0x001fe20000000010 */
[----:B------:R-:W-:Y:S06]  /*0730*/  BAR.SYNC.DEFER_BLOCKING 0x0 ;  /* 0x0000000000007b1d */ /* 0x000fec0000010000 */
[----:B------:R0:W-:Y:S02]  /*0740*/  @!P0 STS.64 [R5], R16 ;  /* 0x0000001005008388 */ /* 0x0001e40000000a00 */
[----:B------:R-:W-:Y:S06]  /*0750*/  BAR.SYNC.DEFER_BLOCKING 0x0 ;  /* 0x0000000000007b1d */ /* 0x000fec0000010000 */
[----:B------:R-:W-:Y:S05]  /*0760*/  @P1 EXIT ;  /* 0x000000000000194d */ /* 0x000fea0003800000 */
[----:B------:R-:W1:Y:S02]  /*0770*/  LDC.64 R2, c[0x0][0x390] ;  /* 0x0000e400ff027b82 */ /* 0x000e640000000a00 */
[----:B-1----:R-:W-:Y:S01]  /*0780*/  REDG.E.ADD.F64.RN.STRONG.GPU desc[UR6][R2.64], R8 ;  /* 0x00000008020079a6 */ /* 0x002fe2000c12ff06 */
[----:B------:R-:W-:Y:S05]  /*0790*/  EXIT ;  /* 0x000000000000794d */ /* 0x000fea0003800000 */
.L_x_2:
[----:B------:R-:W-:-:S00]  /*07a0*/  BRA `(.L_x_2) ;  /* 0xfffffffc00fc7947 */ /* 0x000fc0000383ffff */
[----:B------:R-:W-:-:S00]  /*07b0*/  NOP ;  /* 0x0000000000007918 */ /* 0x000fc00000000000 */
        /* <DEDUP_REMOVED lines=12> */
.L_x_3:


//--------------------- .nv.shared._Z6jacobiPPPdS1_S_S1_iidd --------------------------
	.section	.nv.shared._Z6jacobiPPPdS1_S_S1_iidd,"aw",@nobits
	.sectionflags	@""
	.align	8
.nv.shared._Z6jacobiPPPdS1_S_S1_iidd:
	.zero		1280


//--------------------- .nv.shared.reserved.0     --------------------------
	.section	.nv.shared.reserved.0,"aw",@nobits
	.weak		__nv_reservedSMEM_offset_0_alias
	.size		__nv_reservedSMEM_offset_0_alias, 0, 64
	.other		__nv_reservedSMEM_offset_0_alias,@"STO_CUDA_RESERVED_SHARED STV_DEFAULT"
__nv_reservedSMEM_offset_0_alias:
	.zero		0
	.zero		64


//--------------------- .nv.constant0._Z6jacobiPPPdS1_S_S1_iidd --------------------------
	.section	.nv.constant0._Z6jacobiPPPdS1_S_S1_iidd,"a",@progbits
	.sectionflags	@""
	.align	4
.nv.constant0._Z6jacobiPPPdS1_S_S1_iidd:
	.zero		952


//--------------------- SYMBOLS --------------------------

	.type		.nv.reservedSmem.offset0,@object
	.size		.nv.reservedSmem.offset0,0x4
	.type		.nv.reservedSmem.cap,@object
	.size		.nv.reservedSmem.cap,0x4
